//
// Generated by NVIDIA NVVM Compiler
//
// Compiler Build ID: CL-36424714
// Cuda compilation tools, release 13.0, V13.0.88
// Based on NVVM 20.0.0
//

.version 9.0
.target sm_100
.address_size 64

	// .globl	_Z13GPU_laplace3dPKfPf

.visible .entry _Z13GPU_laplace3dPKfPf(
	.param .u64 .ptr .align 1 _Z13GPU_laplace3dPKfPf_param_0,
	.param .u64 .ptr .align 1 _Z13GPU_laplace3dPKfPf_param_1
)
{
	.reg .pred 	%p<11>;
	.reg .b32 	%r<11>;
	.reg .b32 	%f<12>;
	.reg .b64 	%rd<11>;

	ld.param.u64 	%rd3, [_Z13GPU_laplace3dPKfPf_param_0];
	ld.param.u64 	%rd2, [_Z13GPU_laplace3dPKfPf_param_1];
	cvta.to.global.u64 	%rd1, %rd3;
	mov.u32 	%r4, %tid.x;
	mov.u32 	%r5, %ctaid.x;
	shl.b32 	%r6, %r5, 6;
	add.s32 	%r1, %r6, %r4;
	mov.u32 	%r7, %tid.y;
	mov.u32 	%r8, %ctaid.y;
	shl.b32 	%r9, %r8, 1;
	add.s32 	%r2, %r9, %r7;
	shl.b32 	%r10, %r2, 8;
	add.s32 	%r3, %r10, %r1;
	setp.gt.s32 	%p3, %r3, 65535;
	@%p3 bra 	$L__BB0_8;
	mov.pred 	%p10, -1;
	setp.eq.s32 	%p5, %r1, 0;
	@%p5 bra 	$L__BB0_4;
	setp.eq.s32 	%p6, %r1, 255;
	@%p6 bra 	$L__BB0_4;
	setp.eq.s32 	%p10, %r2, 0;
$L__BB0_4:
	setp.ne.s32 	%p7, %r2, 255;
	not.pred 	%p8, %p10;
	and.pred  	%p9, %p7, %p8;
	@%p9 bra 	$L__BB0_6;
	mul.wide.s32 	%rd6, %r3, 4;
	add.s64 	%rd7, %rd1, %rd6;
	ld.global.nc.f32 	%f11, [%rd7];
	bra.uni 	$L__BB0_7;
$L__BB0_6:
	mul.wide.s32 	%rd4, %r3, 4;
	add.s64 	%rd5, %rd1, %rd4;
	ld.global.nc.f32 	%f4, [%rd5+-4];
	ld.global.nc.f32 	%f5, [%rd5+4];
	add.f32 	%f6, %f4, %f5;
	ld.global.nc.f32 	%f7, [%rd5+-1024];
	add.f32 	%f8, %f6, %f7;
	ld.global.nc.f32 	%f9, [%rd5+1024];
	add.f32 	%f10, %f8, %f9;
	mul.f32 	%f11, %f10, 0f3E800000;
$L__BB0_7:
	cvta.to.global.u64 	%rd8, %rd2;
	mul.wide.s32 	%rd9, %r3, 4;
	add.s64 	%rd10, %rd8, %rd9;
	st.global.f32 	[%rd10], %f11;
$L__BB0_8:
	ret;

}


// ===== COMPILED SASS (sm_100) =====

	.target	sm_100

	.elftype	@"ET_EXEC"


//--------------------- .note.nv.tkinfo           --------------------------
	.section	.note.nv.tkinfo,"",@"SHT_NOTE"
	.sectionflags	@"SHF_NOTE_NV_TKINFO"
	.tkinfo
        /*0018*/ 	.word	0x00000002
        /*0030*/ 	.string	""
        /*0030*/ 	.string	"ptxas"
        /*0030*/ 	.string	"Cuda compilation tools, release 13.0, V13.0.88"
        /*0030*/ 	.string	"Build cuda_13.0.r13.0/compiler.36424714_0"
        /*0030*/ 	.string	"-arch sm_100 -m 64 "



//--------------------- .note.nv.cuinfo           --------------------------
	.section	.note.nv.cuinfo,"",@"SHT_NOTE"
	.sectionflags	@"SHF_NOTE_NV_CUINFO"
        /*0018*/ 	.short	0x0002
        /*001a*/ 	.short	0x0064
        /*001c*/ 	.short	0x0082
	.zero		2


//--------------------- .nv.info                  --------------------------
	.section	.nv.info,"",@"SHT_CUDA_INFO"
	.align	4


	//----- nvinfo : EIATTR_REGCOUNT
	.align		4
        /*0000*/ 	.byte	0x04, 0x2f
        /*0002*/ 	.short	(.L_1 - .L_0)
	.align		4
.L_0:
        /*0004*/ 	.word	index@(_Z13GPU_laplace3dPKfPf)
        /*0008*/ 	.word	0x00000012


	//----- nvinfo : EIATTR_FRAME_SIZE
	.align		4
.L_1:
        /*000c*/ 	.byte	0x04, 0x11
        /*000e*/ 	.short	(.L_3 - .L_2)
	.align		4
.L_2:
        /*0010*/ 	.word	index@(_Z13GPU_laplace3dPKfPf)
        /*0014*/ 	.word	0x00000000


	//----- nvinfo : EIATTR_MIN_STACK_SIZE
	.align		4
.L_3:
        /*0018*/ 	.byte	0x04, 0x12
        /*001a*/ 	.short	(.L_5 - .L_4)
	.align		4
.L_4:
        /*001c*/ 	.word	index@(_Z13GPU_laplace3dPKfPf)
        /*0020*/ 	.word	0x00000000
.L_5:


//--------------------- .nv.compat                --------------------------
	.section	.nv.compat,"",@"SHT_CUDA_COMPAT_INFO"
	.align	4
        /*0000*/ 	.byte	0x02, 0x09, 0x00, 0x00, 0x02, 0x02, 0x01, 0x00, 0x02, 0x05, 0x05, 0x00, 0x03, 0x07, 0x01, 0x01
        /*0010*/ 	.byte	0x02, 0x03, 0x00, 0x00, 0x02, 0x06, 0x01, 0x00, 0x04, 0x0b, 0x08, 0x00, 0x09, 0x00, 0x00, 0x00
        /*0020*/ 	.byte	0x00, 0x00, 0x00, 0x00


//--------------------- .nv.info._Z13GPU_laplace3dPKfPf --------------------------
	.section	.nv.info._Z13GPU_laplace3dPKfPf,"",@"SHT_CUDA_INFO"
	.sectionflags	@""
	.align	4


	//----- nvinfo : EIATTR_CUDA_API_VERSION
	.align		4
        /*0000*/ 	.byte	0x04, 0x37
        /*0002*/ 	.short	(.L_7 - .L_6)
.L_6:
        /*0004*/ 	.word	0x00000082


	//----- nvinfo : EIATTR_KPARAM_INFO
	.align		4
.L_7:
        /*0008*/ 	.byte	0x04, 0x17
        /*000a*/ 	.short	(.L_9 - .L_8)
.L_8:
        /*000c*/ 	.word	0x00000000
        /*0010*/ 	.short	0x0001
        /*0012*/ 	.short	0x0008
        /*0014*/ 	.byte	0x00, 0xf5, 0x21, 0x00


	//----- nvinfo : EIATTR_KPARAM_INFO
	.align		4
.L_9:
        /*0018*/ 	.byte	0x04, 0x17
        /*001a*/ 	.short	(.L_11 - .L_10)
.L_10:
        /*001c*/ 	.word	0x00000000
        /*0020*/ 	.short	0x0000
        /*0022*/ 	.short	0x0000
        /*0024*/ 	.byte	0x00, 0xf5, 0x21, 0x00


	//----- nvinfo : EIATTR_SPARSE_MMA_MASK
	.align		4
.L_11:
        /*0028*/ 	.byte	0x03, 0x50
        /*002a*/ 	.short	0x0000


	//----- nvinfo : EIATTR_MAXREG_COUNT
	.align		4
        /*002c*/ 	.byte	0x03, 0x1b
        /*002e*/ 	.short	0x00ff


	//----- nvinfo : EIATTR_MERCURY_ISA_VERSION
	.align		4
        /*0030*/ 	.byte	0x03, 0x5f
        /*0032*/ 	.short	0x0101


	//----- nvinfo : EIATTR_VRC_CTA_INIT_COUNT
	.align		4
        /*0034*/ 	.byte	0x02, 0x4a
	.zero		1
	.zero		1


	//----- nvinfo : EIATTR_EXIT_INSTR_OFFSETS
	.align		4
        /*0038*/ 	.byte	0x04, 0x1c
        /*003a*/ 	.short	(.L_13 - .L_12)


	//   ....[0]....
.L_12:
        /*003c*/ 	.word	0x00000090


	//   ....[1]....
        /*0040*/ 	.word	0x000001d0


	//----- nvinfo : EIATTR_CBANK_PARAM_SIZE
	.align		4
.L_13:
        /*0044*/ 	.byte	0x03, 0x19
        /*0046*/ 	.short	0x0010


	//----- nvinfo : EIATTR_PARAM_CBANK
	.align		4
        /*0048*/ 	.byte	0x04, 0x0a
        /*004a*/ 	.short	(.L_15 - .L_14)
	.align		4
.L_14:
        /*004c*/ 	.word	index@(.nv.constant0._Z13GPU_laplace3dPKfPf)
        /*0050*/ 	.short	0x0380
        /*0052*/ 	.short	0x0010


	//----- nvinfo : EIATTR_SW_WAR
	.align		4
.L_15:
        /*0054*/ 	.byte	0x04, 0x36
        /*0056*/ 	.short	(.L_17 - .L_16)
.L_16:
        /*0058*/ 	.word	0x00000008
.L_17:


//--------------------- .nv.callgraph             --------------------------
	.section	.nv.callgraph,"",@"SHT_CUDA_CALLGRAPH"
	.align	4
	.sectionentsize	8
	.align		4
        /*0000*/ 	.word	0x00000000
	.align		4
        /*0004*/ 	.word	0xffffffff
	.align		4
        /*0008*/ 	.word	0x00000000
	.align		4
        /*000c*/ 	.word	0xfffffffe
	.align		4
        /*0010*/ 	.word	0x00000000
	.align		4
        /*0014*/ 	.word	0xfffffffd
	.align		4
        /*0018*/ 	.word	0x00000000
	.align		4
        /*001c*/ 	.word	0xfffffffc


//--------------------- .text._Z13GPU_laplace3dPKfPf --------------------------
	.section	.text._Z13GPU_laplace3dPKfPf,"ax",@progbits
	.align	128
        .global         _Z13GPU_laplace3dPKfPf
        .type           _Z13GPU_laplace3dPKfPf,@function
        .size           _Z13GPU_laplace3dPKfPf,(.L_x_1 - _Z13GPU_laplace3dPKfPf)
        .other          _Z13GPU_laplace3dPKfPf,@"STO_CUDA_ENTRY STV_DEFAULT"
_Z13GPU_laplace3dPKfPf:
.text._Z13GPU_laplace3dPKfPf:
[----:B------:R-:W-:Y:S01]  /*0000*/  LDC R1, c[0x0][0x37c] ;  /* 0x0000df00ff017b82 */ /* 0x000fe20000000800 */
[----:B------:R-:W0:Y:S01]  /*0010*/  S2R R0, SR_TID.X ;  /* 0x0000000000007919 */ /* 0x000e220000002100 */
[----:B------:R-:W0:Y:S01]  /*0020*/  S2R R3, SR_CTAID.X ;  /* 0x0000000000037919 */ /* 0x000e220000002500 */
[----:B------:R-:W1:Y:S01]  /*0030*/  S2R R5, SR_TID.Y ;  /* 0x0000000000057919 */ /* 0x000e620000002200 */
[----:B------:R-:W1:Y:S01]  /*0040*/  S2R R2, SR_CTAID.Y ;  /* 0x0000000000027919 */ /* 0x000e620000002600 */
[----:B0-----:R-:W-:Y:S02]  /*0050*/  LEA R0, R3, R0, 0x6 ;  /* 0x0000000003007211 */ /* 0x001fe400078e30ff */
[----:B-1----:R-:W-:-:S04]  /*0060*/  LEA R5, R2, R5, 0x1 ;  /* 0x0000000502057211 */ /* 0x002fc800078e08ff */
[----:B------:R-:W-:-:S04]  /*0070*/  LEA R7, R5, R0, 0x8 ;  /* 0x0000000005077211 */ /* 0x000fc800078e40ff */
[----:B------:R-:W-:-:S13]  /*0080*/  ISETP.GT.AND P0, PT, R7, 0xffff, PT ;  /* 0x0000ffff0700780c */ /* 0x000fda0003f04270 */
[----:B------:R-:W-:Y:S05]  /*0090*/  @P0 EXIT ;  /* 0x000000000000094d */ /* 0x000fea0003800000 */
[----:B------:R-:W0:Y:S01]  /*00a0*/  LDC.64 R2, c[0x0][0x380] ;  /* 0x0000e000ff027b82 */ /* 0x000e220000000a00 */
[C---:B------:R-:W-:Y:S01]  /*00b0*/  ISETP.NE.AND P0, PT, R0.reuse, 0xff, PT ;  /* 0x000000ff0000780c */ /* 0x040fe20003f05270 */
[----:B------:R-:W1:Y:S03]  /*00c0*/  LDCU.64 UR4, c[0x0][0x358] ;  /* 0x00006b00ff0477ac */ /* 0x000e660008000a00 */
[----:B------:R-:W-:-:S04]  /*00d0*/  ISETP.EQ.OR P0, PT, R0, RZ, !P0 ;  /* 0x000000ff0000720c */ /* 0x000fc80004702670 */
[----:B------:R-:W-:-:S04]  /*00e0*/  ISETP.EQ.OR P0, PT, R5, RZ, P0 ;  /* 0x000000ff0500720c */ /* 0x000fc80000702670 */
[----:B------:R-:W-:Y:S02]  /*00f0*/  ISETP.NE.AND P0, PT, R5, 0xff, !P0 ;  /* 0x000000ff0500780c */ /* 0x000fe40004705270 */
[----:B------:R-:W2:Y:S01]  /*0100*/  LDC.64 R4, c[0x0][0x388] ;  /* 0x0000e200ff047b82 */ /* 0x000ea20000000a00 */
[----:B0-----:R-:W-:-:S10]  /*0110*/  IMAD.WIDE R2, R7, 0x4, R2 ;  /* 0x0000000407027825 */ /* 0x001fd400078e0202 */
[----:B-1----:R-:W3:Y:S04]  /*0120*/  @P0 LDG.E.CONSTANT R0, desc[UR4][R2.64+-0x4] ;  /* 0xfffffc0402000981 */ /* 0x002ee8000c1e9900 */
[----:B------:R-:W3:Y:S04]  /*0130*/  @P0 LDG.E.CONSTANT R11, desc[UR4][R2.64+0x4] ;  /* 0x00000404020b0981 */ /* 0x000ee8000c1e9900 */
[----:B------:R-:W4:Y:S04]  /*0140*/  @P0 LDG.E.CONSTANT R13, desc[UR4][R2.64+-0x400] ;  /* 0xfffc0004020d0981 */ /* 0x000f28000c1e9900 */
[----:B------:R-:W5:Y:S04]  /*0150*/  @P0 LDG.E.CONSTANT R15, desc[UR4][R2.64+0x400] ;  /* 0x00040004020f0981 */ /* 0x000f68000c1e9900 */
[----:B------:R-:W5:Y:S01]  /*0160*/  @!P0 LDG.E.CONSTANT R9, desc[UR4][R2.64] ;  /* 0x0000000402098981 */ /* 0x000f62000c1e9900 */
[----:B--2---:R-:W-:-:S04]  /*0170*/  IMAD.WIDE R4, R7, 0x4, R4 ;  /* 0x0000000407047825 */ /* 0x004fc800078e0204 */
[----:B---3--:R-:W-:-:S04]  /*0180*/  @P0 FADD R0, R0, R11 ;  /* 0x0000000b00000221 */ /* 0x008fc80000000000 */
[----:B----4-:R-:W-:-:S04]  /*0190*/  @P0 FADD R0, R0, R13 ;  /* 0x0000000d00000221 */ /* 0x010fc80000000000 */
[----:B-----5:R-:W-:-:S04]  /*01a0*/  @P0 FADD R0, R0, R15 ;  /* 0x0000000f00000221 */ /* 0x020fc80000000000 */
[----:B------:R-:W-:-:S05]  /*01b0*/  @P0 FMUL R9, R0, 0.25 ;  /* 0x3e80000000090820 */ /* 0x000fca0000400000 */
[----:B------:R-:W-:Y:S01]  /*01c0*/  STG.E desc[UR4][R4.64], R9 ;  /* 0x0000000904007986 */ /* 0x000fe2000c101904 */
[----:B------:R-:W-:Y:S05]  /*01d0*/  EXIT ;  /* 0x000000000000794d */ /* 0x000fea0003800000 */
.L_x_0:
[----:B------:R-:W-:-:S00]  /*01e0*/  BRA `(.L_x_0) ;  /* 0xfffffffc00fc7947 */ /* 0x000fc0000383ffff */
[----:B------:R-:W-:-:S00]  /*01f0*/  NOP ;  /* 0x0000000000007918 */ /* 0x000fc00000000000 */
        /* <DEDUP_REMOVED lines=8> */
.L_x_1:


//--------------------- .nv.shared.reserved.0     --------------------------
	.section	.nv.shared.reserved.0,"aw",@nobits
	.weak		__nv_reservedSMEM_offset_0_alias
	.size		__nv_reservedSMEM_offset_0_alias, 0, 64
	.other		__nv_reservedSMEM_offset_0_alias,@"STO_CUDA_RESERVED_SHARED STV_DEFAULT"
__nv_reservedSMEM_offset_0_alias:
	.zero		0
	.zero		64


//--------------------- .nv.constant0._Z13GPU_laplace3dPKfPf --------------------------
	.section	.nv.constant0._Z13GPU_laplace3dPKfPf,"a",@progbits
	.sectionflags	@""
	.align	4
.nv.constant0._Z13GPU_laplace3dPKfPf:
	.zero		912


//--------------------- SYMBOLS --------------------------

	.type		.nv.reservedSmem.offset0,@object
	.size		.nv.reservedSmem.offset0,0x4
